//
// Generated by NVIDIA NVVM Compiler
//
// Compiler Build ID: CL-36424714
// Cuda compilation tools, release 13.0, V13.0.88
// Based on NVVM 20.0.0
//

.version 9.0
.target sm_100
.address_size 64

	// .globl	_Z24transpose_write_coaleasePiS_

.visible .entry _Z24transpose_write_coaleasePiS_(
	.param .u64 .ptr .align 1 _Z24transpose_write_coaleasePiS__param_0,
	.param .u64 .ptr .align 1 _Z24transpose_write_coaleasePiS__param_1
)
{
	.reg .b32 	%r<8>;
	.reg .b64 	%rd<9>;

	ld.param.u64 	%rd1, [_Z24transpose_write_coaleasePiS__param_0];
	ld.param.u64 	%rd2, [_Z24transpose_write_coaleasePiS__param_1];
	cvta.to.global.u64 	%rd3, %rd2;
	cvta.to.global.u64 	%rd4, %rd1;
	mov.u32 	%r1, %tid.x;
	mov.u32 	%r2, %ntid.x;
	mov.u32 	%r3, %ctaid.x;
	mad.lo.s32 	%r4, %r2, %r3, %r1;
	mov.u32 	%r5, %nctaid.x;
	mad.lo.s32 	%r6, %r5, %r1, %r3;
	mul.wide.s32 	%rd5, %r4, 4;
	add.s64 	%rd6, %rd4, %rd5;
	ld.global.u32 	%r7, [%rd6];
	mul.wide.s32 	%rd7, %r6, 4;
	add.s64 	%rd8, %rd3, %rd7;
	st.global.u32 	[%rd8], %r7;
	ret;

}


// ===== COMPILED SASS (sm_100) =====

	.target	sm_100

	.elftype	@"ET_EXEC"


//--------------------- .note.nv.tkinfo           --------------------------
	.section	.note.nv.tkinfo,"",@"SHT_NOTE"
	.sectionflags	@"SHF_NOTE_NV_TKINFO"
	.tkinfo
        /*0018*/ 	.word	0x00000002
        /*0030*/ 	.string	""
        /*0030*/ 	.string	"ptxas"
        /*0030*/ 	.string	"Cuda compilation tools, release 13.0, V13.0.88"
        /*0030*/ 	.string	"Build cuda_13.0.r13.0/compiler.36424714_0"
        /*0030*/ 	.string	"-arch sm_100 -m 64 "



//--------------------- .note.nv.cuinfo           --------------------------
	.section	.note.nv.cuinfo,"",@"SHT_NOTE"
	.sectionflags	@"SHF_NOTE_NV_CUINFO"
        /*0018*/ 	.short	0x0002
        /*001a*/ 	.short	0x0064
        /*001c*/ 	.short	0x0082
	.zero		2


//--------------------- .nv.info                  --------------------------
	.section	.nv.info,"",@"SHT_CUDA_INFO"
	.align	4


	//----- nvinfo : EIATTR_REGCOUNT
	.align		4
        /*0000*/ 	.byte	0x04, 0x2f
        /*0002*/ 	.short	(.L_1 - .L_0)
	.align		4
.L_0:
        /*0004*/ 	.word	index@(_Z24transpose_write_coaleasePiS_)
        /*0008*/ 	.word	0x0000000a


	//----- nvinfo : EIATTR_FRAME_SIZE
	.align		4
.L_1:
        /*000c*/ 	.byte	0x04, 0x11
        /*000e*/ 	.short	(.L_3 - .L_2)
	.align		4
.L_2:
        /*0010*/ 	.word	index@(_Z24transpose_write_coaleasePiS_)
        /*0014*/ 	.word	0x00000000


	//----- nvinfo : EIATTR_MIN_STACK_SIZE
	.align		4
.L_3:
        /*0018*/ 	.byte	0x04, 0x12
        /*001a*/ 	.short	(.L_5 - .L_4)
	.align		4
.L_4:
        /*001c*/ 	.word	index@(_Z24transpose_write_coaleasePiS_)
        /*0020*/ 	.word	0x00000000
.L_5:


//--------------------- .nv.compat                --------------------------
	.section	.nv.compat,"",@"SHT_CUDA_COMPAT_INFO"
	.align	4
        /*0000*/ 	.byte	0x02, 0x09, 0x00, 0x00, 0x02, 0x02, 0x01, 0x00, 0x02, 0x05, 0x05, 0x00, 0x03, 0x07, 0x01, 0x01
        /*0010*/ 	.byte	0x02, 0x03, 0x00, 0x00, 0x02, 0x06, 0x01, 0x00, 0x04, 0x0b, 0x08, 0x00, 0x09, 0x00, 0x00, 0x00
        /*0020*/ 	.byte	0x00, 0x00, 0x00, 0x00


//--------------------- .nv.info._Z24transpose_write_coaleasePiS_ --------------------------
	.section	.nv.info._Z24transpose_write_coaleasePiS_,"",@"SHT_CUDA_INFO"
	.sectionflags	@""
	.align	4


	//----- nvinfo : EIATTR_CUDA_API_VERSION
	.align		4
        /*0000*/ 	.byte	0x04, 0x37
        /*0002*/ 	.short	(.L_7 - .L_6)
.L_6:
        /*0004*/ 	.word	0x00000082


	//----- nvinfo : EIATTR_KPARAM_INFO
	.align		4
.L_7:
        /*0008*/ 	.byte	0x04, 0x17
        /*000a*/ 	.short	(.L_9 - .L_8)
.L_8:
        /*000c*/ 	.word	0x00000000
        /*0010*/ 	.short	0x0001
        /*0012*/ 	.short	0x0008
        /*0014*/ 	.byte	0x00, 0xf5, 0x21, 0x00


	//----- nvinfo : EIATTR_KPARAM_INFO
	.align		4
.L_9:
        /*0018*/ 	.byte	0x04, 0x17
        /*001a*/ 	.short	(.L_11 - .L_10)
.L_10:
        /*001c*/ 	.word	0x00000000
        /*0020*/ 	.short	0x0000
        /*0022*/ 	.short	0x0000
        /*0024*/ 	.byte	0x00, 0xf5, 0x21, 0x00


	//----- nvinfo : EIATTR_SPARSE_MMA_MASK
	.align		4
.L_11:
        /*0028*/ 	.byte	0x03, 0x50
        /*002a*/ 	.short	0x0000


	//----- nvinfo : EIATTR_MAXREG_COUNT
	.align		4
        /*002c*/ 	.byte	0x03, 0x1b
        /*002e*/ 	.short	0x00ff


	//----- nvinfo : EIATTR_MERCURY_ISA_VERSION
	.align		4
        /*0030*/ 	.byte	0x03, 0x5f
        /*0032*/ 	.short	0x0101


	//----- nvinfo : EIATTR_VRC_CTA_INIT_COUNT
	.align		4
        /*0034*/ 	.byte	0x02, 0x4a
	.zero		1
	.zero		1


	//----- nvinfo : EIATTR_EXIT_INSTR_OFFSETS
	.align		4
        /*0038*/ 	.byte	0x04, 0x1c
        /*003a*/ 	.short	(.L_13 - .L_12)


	//   ....[0]....
.L_12:
        /*003c*/ 	.word	0x000000e0


	//----- nvinfo : EIATTR_CBANK_PARAM_SIZE
	.align		4
.L_13:
        /*0040*/ 	.byte	0x03, 0x19
        /*0042*/ 	.short	0x0010


	//----- nvinfo : EIATTR_PARAM_CBANK
	.align		4
        /*0044*/ 	.byte	0x04, 0x0a
        /*0046*/ 	.short	(.L_15 - .L_14)
	.align		4
.L_14:
        /*0048*/ 	.word	index@(.nv.constant0._Z24transpose_write_coaleasePiS_)
        /*004c*/ 	.short	0x0380
        /*004e*/ 	.short	0x0010


	//----- nvinfo : EIATTR_SW_WAR
	.align		4
.L_15:
        /*0050*/ 	.byte	0x04, 0x36
        /*0052*/ 	.short	(.L_17 - .L_16)
.L_16:
        /*0054*/ 	.word	0x00000008
.L_17:


//--------------------- .nv.callgraph             --------------------------
	.section	.nv.callgraph,"",@"SHT_CUDA_CALLGRAPH"
	.align	4
	.sectionentsize	8
	.align		4
        /*0000*/ 	.word	0x00000000
	.align		4
        /*0004*/ 	.word	0xffffffff
	.align		4
        /*0008*/ 	.word	0x00000000
	.align		4
        /*000c*/ 	.word	0xfffffffe
	.align		4
        /*0010*/ 	.word	0x00000000
	.align		4
        /*0014*/ 	.word	0xfffffffd
	.align		4
        /*0018*/ 	.word	0x00000000
	.align		4
        /*001c*/ 	.word	0xfffffffc


//--------------------- .text._Z24transpose_write_coaleasePiS_ --------------------------
	.section	.text._Z24transpose_write_coaleasePiS_,"ax",@progbits
	.align	128
        .global         _Z24transpose_write_coaleasePiS_
        .type           _Z24transpose_write_coaleasePiS_,@function
        .size           _Z24transpose_write_coaleasePiS_,(.L_x_1 - _Z24transpose_write_coaleasePiS_)
        .other          _Z24transpose_write_coaleasePiS_,@"STO_CUDA_ENTRY STV_DEFAULT"
_Z24transpose_write_coaleasePiS_:
.text._Z24transpose_write_coaleasePiS_:
[----:B------:R-:W-:Y:S01]  /*0000*/  LDC R1, c[0x0][0x37c] ;  /* 0x0000df00ff017b82 */ /* 0x000fe20000000800 */
[----:B------:R-:W0:Y:S07]  /*0010*/  S2R R7, SR_TID.X ;  /* 0x0000000000077919 */ /* 0x000e2e0000002100 */
[----:B------:R-:W1:Y:S01]  /*0020*/  LDC.64 R2, c[0x0][0x380] ;  /* 0x0000e000ff027b82 */ /* 0x000e620000000a00 */
[----:B------:R-:W0:Y:S01]  /*0030*/  LDCU UR6, c[0x0][0x360] ;  /* 0x00006c00ff0677ac */ /* 0x000e220008000800 */
[----:B------:R-:W0:Y:S01]  /*0040*/  S2R R0, SR_CTAID.X ;  /* 0x0000000000007919 */ /* 0x000e220000002500 */
[----:B------:R-:W2:Y:S01]  /*0050*/  LDCU.64 UR4, c[0x0][0x358] ;  /* 0x00006b00ff0477ac */ /* 0x000ea20008000a00 */
[----:B0-----:R-:W-:-:S04]  /*0060*/  IMAD R5, R0, UR6, R7 ;  /* 0x0000000600057c24 */ /* 0x001fc8000f8e0207 */
[----:B-1----:R-:W-:Y:S02]  /*0070*/  IMAD.WIDE R2, R5, 0x4, R2 ;  /* 0x0000000405027825 */ /* 0x002fe400078e0202 */
[----:B------:R-:W0:Y:S04]  /*0080*/  LDC.64 R4, c[0x0][0x388] ;  /* 0x0000e200ff047b82 */ /* 0x000e280000000a00 */
[----:B--2---:R-:W2:Y:S01]  /*0090*/  LDG.E R3, desc[UR4][R2.64] ;  /* 0x0000000402037981 */ /* 0x004ea2000c1e1900 */
[----:B------:R-:W1:Y:S02]  /*00a0*/  LDCU UR6, c[0x0][0x370] ;  /* 0x00006e00ff0677ac */ /* 0x000e640008000800 */
[----:B-1----:R-:W-:-:S04]  /*00b0*/  IMAD R7, R7, UR6, R0 ;  /* 0x0000000607077c24 */ /* 0x002fc8000f8e0200 */
[----:B0-----:R-:W-:-:S05]  /*00c0*/  IMAD.WIDE R4, R7, 0x4, R4 ;  /* 0x0000000407047825 */ /* 0x001fca00078e0204 */
[----:B--2---:R-:W-:Y:S01]  /*00d0*/  STG.E desc[UR4][R4.64], R3 ;  /* 0x0000000304007986 */ /* 0x004fe2000c101904 */
[----:B------:R-:W-:Y:S05]  /*00e0*/  EXIT ;  /* 0x000000000000794d */ /* 0x000fea0003800000 */
.L_x_0:
[----:B------:R-:W-:-:S00]  /*00f0*/  BRA `(.L_x_0) ;  /* 0xfffffffc00fc7947 */ /* 0x000fc0000383ffff */
[----:B------:R-:W-:-:S00]  /*0100*/  NOP ;  /* 0x0000000000007918 */ /* 0x000fc00000000000 */
[----:B------:R-:W-:-:S00]  /*0110*/  NOP ;  /* 0x0000000000007918 */ /* 0x000fc00000000000 */
[----:B------:R-:W-:-:S00]  /*0120*/  NOP ;  /* 0x0000000000007918 */ /* 0x000fc00000000000 */
[----:B------:R-:W-:-:S00]  /*0130*/  NOP ;  /* 0x0000000000007918 */ /* 0x000fc00000000000 */
[----:B------:R-:W-:-:S00]  /*0140*/  NOP ;  /* 0x0000000000007918 */ /* 0x000fc00000000000 */
[----:B------:R-:W-:-:S00]  /*0150*/  NOP ;  /* 0x0000000000007918 */ /* 0x000fc00000000000 */
[----:B------:R-:W-:-:S00]  /*0160*/  NOP ;  /* 0x0000000000007918 */ /* 0x000fc00000000000 */
[----:B------:R-:W-:-:S00]  /*0170*/  NOP ;  /* 0x0000000000007918 */ /* 0x000fc00000000000 */
.L_x_1:


//--------------------- .nv.shared.reserved.0     --------------------------
	.section	.nv.shared.reserved.0,"aw",@nobits
	.weak		__nv_reservedSMEM_offset_0_alias
	.size		__nv_reservedSMEM_offset_0_alias, 0, 64
	.other		__nv_reservedSMEM_offset_0_alias,@"STO_CUDA_RESERVED_SHARED STV_DEFAULT"
__nv_reservedSMEM_offset_0_alias:
	.zero		0
	.zero		64


//--------------------- .nv.constant0._Z24transpose_write_coaleasePiS_ --------------------------
	.section	.nv.constant0._Z24transpose_write_coaleasePiS_,"a",@progbits
	.sectionflags	@""
	.align	4
.nv.constant0._Z24transpose_write_coaleasePiS_:
	.zero		912


//--------------------- SYMBOLS --------------------------

	.type		.nv.reservedSmem.offset0,@object
	.size		.nv.reservedSmem.offset0,0x4
